//
// Generated by NVIDIA NVVM Compiler
//
// Compiler Build ID: CL-36424714
// Cuda compilation tools, release 13.0, V13.0.88
// Based on NVVM 20.0.0
//

.version 9.0
.target sm_100
.address_size 64

	// .globl	_Z14max_min_kernelPKfS0_PfS1_iiii
.extern .shared .align 16 .b8 mins[];

.visible .entry _Z14max_min_kernelPKfS0_PfS1_iiii(
	.param .u64 .ptr .align 1 _Z14max_min_kernelPKfS0_PfS1_iiii_param_0,
	.param .u64 .ptr .align 1 _Z14max_min_kernelPKfS0_PfS1_iiii_param_1,
	.param .u64 .ptr .align 1 _Z14max_min_kernelPKfS0_PfS1_iiii_param_2,
	.param .u64 .ptr .align 1 _Z14max_min_kernelPKfS0_PfS1_iiii_param_3,
	.param .u32 _Z14max_min_kernelPKfS0_PfS1_iiii_param_4,
	.param .u32 _Z14max_min_kernelPKfS0_PfS1_iiii_param_5,
	.param .u32 _Z14max_min_kernelPKfS0_PfS1_iiii_param_6,
	.param .u32 _Z14max_min_kernelPKfS0_PfS1_iiii_param_7
)
{
	.reg .pred 	%p<8>;
	.reg .b32 	%r<28>;
	.reg .b32 	%f<8>;
	.reg .b64 	%rd<17>;

	ld.param.u64 	%rd1, [_Z14max_min_kernelPKfS0_PfS1_iiii_param_0];
	ld.param.u64 	%rd2, [_Z14max_min_kernelPKfS0_PfS1_iiii_param_1];
	ld.param.u64 	%rd3, [_Z14max_min_kernelPKfS0_PfS1_iiii_param_2];
	ld.param.u64 	%rd4, [_Z14max_min_kernelPKfS0_PfS1_iiii_param_3];
	ld.param.u32 	%r10, [_Z14max_min_kernelPKfS0_PfS1_iiii_param_4];
	ld.param.u32 	%r9, [_Z14max_min_kernelPKfS0_PfS1_iiii_param_5];
	ld.param.u32 	%r11, [_Z14max_min_kernelPKfS0_PfS1_iiii_param_6];
	mov.u32 	%r1, %tid.x;
	mov.u32 	%r12, %ctaid.x;
	mov.u32 	%r13, %ctaid.y;
	mov.u32 	%r14, %ctaid.z;
	mul.lo.s32 	%r15, %r10, %r14;
	add.s32 	%r16, %r15, %r13;
	mad.lo.s32 	%r2, %r16, %r9, %r1;
	mad.lo.s32 	%r17, %r9, %r14, %r1;
	mad.lo.s32 	%r3, %r17, %r11, %r12;
	mad.lo.s32 	%r18, %r11, %r13, %r12;
	mad.lo.s32 	%r4, %r11, %r15, %r18;
	setp.ge.u32 	%p1, %r1, %r9;
	shl.b32 	%r19, %r1, 2;
	mov.u32 	%r20, mins;
	add.s32 	%r5, %r20, %r19;
	@%p1 bra 	$L__BB0_2;
	cvta.to.global.u64 	%rd5, %rd1;
	cvta.to.global.u64 	%rd6, %rd2;
	cvta.to.global.u64 	%rd7, %rd3;
	mul.wide.u32 	%rd8, %r2, 4;
	add.s64 	%rd9, %rd5, %rd8;
	ld.global.nc.f32 	%f1, [%rd9];
	mul.wide.u32 	%rd10, %r3, 4;
	add.s64 	%rd11, %rd6, %rd10;
	ld.global.nc.f32 	%f2, [%rd11];
	min.f32 	%f3, %f1, %f2;
	st.shared.f32 	[%r5], %f3;
	mad.lo.s32 	%r22, %r4, %r9, %r1;
	mul.wide.u32 	%rd12, %r22, 4;
	add.s64 	%rd13, %rd7, %rd12;
	st.global.f32 	[%rd13], %f3;
	bra.uni 	$L__BB0_3;
$L__BB0_2:
	mov.b32 	%r21, 2139095039;
	st.shared.u32 	[%r5], %r21;
$L__BB0_3:
	bar.sync 	0;
	mov.u32 	%r27, %ntid.x;
	setp.lt.u32 	%p2, %r27, 2;
	@%p2 bra 	$L__BB0_7;
$L__BB0_4:
	shr.u32 	%r8, %r27, 1;
	setp.ge.u32 	%p3, %r1, %r8;
	add.s32 	%r24, %r8, %r1;
	setp.ge.u32 	%p4, %r24, %r9;
	or.pred  	%p5, %p3, %p4;
	@%p5 bra 	$L__BB0_6;
	ld.shared.f32 	%f4, [%r5];
	shl.b32 	%r25, %r8, 2;
	add.s32 	%r26, %r5, %r25;
	ld.shared.f32 	%f5, [%r26];
	max.f32 	%f6, %f4, %f5;
	st.shared.f32 	[%r5], %f6;
$L__BB0_6:
	bar.sync 	0;
	setp.gt.u32 	%p6, %r27, 3;
	mov.u32 	%r27, %r8;
	@%p6 bra 	$L__BB0_4;
$L__BB0_7:
	setp.ne.s32 	%p7, %r1, 0;
	@%p7 bra 	$L__BB0_9;
	ld.shared.f32 	%f7, [mins];
	cvta.to.global.u64 	%rd14, %rd4;
	mul.wide.u32 	%rd15, %r4, 4;
	add.s64 	%rd16, %rd14, %rd15;
	st.global.f32 	[%rd16], %f7;
$L__BB0_9:
	ret;

}


// ===== COMPILED SASS (sm_100) =====

	.target	sm_100

	.elftype	@"ET_EXEC"


//--------------------- .note.nv.tkinfo           --------------------------
	.section	.note.nv.tkinfo,"",@"SHT_NOTE"
	.sectionflags	@"SHF_NOTE_NV_TKINFO"
	.tkinfo
        /*0018*/ 	.word	0x00000002
        /*0030*/ 	.string	""
        /*0030*/ 	.string	"ptxas"
        /*0030*/ 	.string	"Cuda compilation tools, release 13.0, V13.0.88"
        /*0030*/ 	.string	"Build cuda_13.0.r13.0/compiler.36424714_0"
        /*0030*/ 	.string	"-arch sm_100 -m 64 "



//--------------------- .note.nv.cuinfo           --------------------------
	.section	.note.nv.cuinfo,"",@"SHT_NOTE"
	.sectionflags	@"SHF_NOTE_NV_CUINFO"
        /*0018*/ 	.short	0x0002
        /*001a*/ 	.short	0x0064
        /*001c*/ 	.short	0x0082
	.zero		2


//--------------------- .nv.info                  --------------------------
	.section	.nv.info,"",@"SHT_CUDA_INFO"
	.align	4


	//----- nvinfo : EIATTR_REGCOUNT
	.align		4
        /*0000*/ 	.byte	0x04, 0x2f
        /*0002*/ 	.short	(.L_1 - .L_0)
	.align		4
.L_0:
        /*0004*/ 	.word	index@(_Z14max_min_kernelPKfS0_PfS1_iiii)
        /*0008*/ 	.word	0x00000010


	//----- nvinfo : EIATTR_FRAME_SIZE
	.align		4
.L_1:
        /*000c*/ 	.byte	0x04, 0x11
        /*000e*/ 	.short	(.L_3 - .L_2)
	.align		4
.L_2:
        /*0010*/ 	.word	index@(_Z14max_min_kernelPKfS0_PfS1_iiii)
        /*0014*/ 	.word	0x00000000


	//----- nvinfo : EIATTR_MIN_STACK_SIZE
	.align		4
.L_3:
        /*0018*/ 	.byte	0x04, 0x12
        /*001a*/ 	.short	(.L_5 - .L_4)
	.align		4
.L_4:
        /*001c*/ 	.word	index@(_Z14max_min_kernelPKfS0_PfS1_iiii)
        /*0020*/ 	.word	0x00000000
.L_5:


//--------------------- .nv.compat                --------------------------
	.section	.nv.compat,"",@"SHT_CUDA_COMPAT_INFO"
	.align	4
        /*0000*/ 	.byte	0x02, 0x09, 0x00, 0x00, 0x02, 0x02, 0x01, 0x00, 0x02, 0x05, 0x05, 0x00, 0x03, 0x07, 0x01, 0x01
        /*0010*/ 	.byte	0x02, 0x03, 0x00, 0x00, 0x02, 0x06, 0x01, 0x00, 0x04, 0x0b, 0x08, 0x00, 0x09, 0x00, 0x00, 0x00
        /*0020*/ 	.byte	0x00, 0x00, 0x00, 0x00


//--------------------- .nv.info._Z14max_min_kernelPKfS0_PfS1_iiii --------------------------
	.section	.nv.info._Z14max_min_kernelPKfS0_PfS1_iiii,"",@"SHT_CUDA_INFO"
	.sectionflags	@""
	.align	4


	//----- nvinfo : EIATTR_CUDA_API_VERSION
	.align		4
        /*0000*/ 	.byte	0x04, 0x37
        /*0002*/ 	.short	(.L_7 - .L_6)
.L_6:
        /*0004*/ 	.word	0x00000082


	//----- nvinfo : EIATTR_KPARAM_INFO
	.align		4
.L_7:
        /*0008*/ 	.byte	0x04, 0x17
        /*000a*/ 	.short	(.L_9 - .L_8)
.L_8:
        /*000c*/ 	.word	0x00000000
        /*0010*/ 	.short	0x0007
        /*0012*/ 	.short	0x002c
        /*0014*/ 	.byte	0x00, 0xf0, 0x11, 0x00


	//----- nvinfo : EIATTR_KPARAM_INFO
	.align		4
.L_9:
        /*0018*/ 	.byte	0x04, 0x17
        /*001a*/ 	.short	(.L_11 - .L_10)
.L_10:
        /*001c*/ 	.word	0x00000000
        /*0020*/ 	.short	0x0006
        /*0022*/ 	.short	0x0028
        /*0024*/ 	.byte	0x00, 0xf0, 0x11, 0x00


	//----- nvinfo : EIATTR_KPARAM_INFO
	.align		4
.L_11:
        /*0028*/ 	.byte	0x04, 0x17
        /*002a*/ 	.short	(.L_13 - .L_12)
.L_12:
        /*002c*/ 	.word	0x00000000
        /*0030*/ 	.short	0x0005
        /*0032*/ 	.short	0x0024
        /*0034*/ 	.byte	0x00, 0xf0, 0x11, 0x00


	//----- nvinfo : EIATTR_KPARAM_INFO
	.align		4
.L_13:
        /*0038*/ 	.byte	0x04, 0x17
        /*003a*/ 	.short	(.L_15 - .L_14)
.L_14:
        /*003c*/ 	.word	0x00000000
        /*0040*/ 	.short	0x0004
        /*0042*/ 	.short	0x0020
        /*0044*/ 	.byte	0x00, 0xf0, 0x11, 0x00


	//----- nvinfo : EIATTR_KPARAM_INFO
	.align		4
.L_15:
        /*0048*/ 	.byte	0x04, 0x17
        /*004a*/ 	.short	(.L_17 - .L_16)
.L_16:
        /*004c*/ 	.word	0x00000000
        /*0050*/ 	.short	0x0003
        /*0052*/ 	.short	0x0018
        /*0054*/ 	.byte	0x00, 0xf5, 0x21, 0x00


	//----- nvinfo : EIATTR_KPARAM_INFO
	.align		4
.L_17:
        /*0058*/ 	.byte	0x04, 0x17
        /*005a*/ 	.short	(.L_19 - .L_18)
.L_18:
        /*005c*/ 	.word	0x00000000
        /*0060*/ 	.short	0x0002
        /*0062*/ 	.short	0x0010
        /*0064*/ 	.byte	0x00, 0xf5, 0x21, 0x00


	//----- nvinfo : EIATTR_KPARAM_INFO
	.align		4
.L_19:
        /*0068*/ 	.byte	0x04, 0x17
        /*006a*/ 	.short	(.L_21 - .L_20)
.L_20:
        /*006c*/ 	.word	0x00000000
        /*0070*/ 	.short	0x0001
        /*0072*/ 	.short	0x0008
        /*0074*/ 	.byte	0x00, 0xf5, 0x21, 0x00


	//----- nvinfo : EIATTR_KPARAM_INFO
	.align		4
.L_21:
        /*0078*/ 	.byte	0x04, 0x17
        /*007a*/ 	.short	(.L_23 - .L_22)
.L_22:
        /*007c*/ 	.word	0x00000000
        /*0080*/ 	.short	0x0000
        /*0082*/ 	.short	0x0000
        /*0084*/ 	.byte	0x00, 0xf5, 0x21, 0x00


	//----- nvinfo : EIATTR_SPARSE_MMA_MASK
	.align		4
.L_23:
        /*0088*/ 	.byte	0x03, 0x50
        /*008a*/ 	.short	0x0000


	//----- nvinfo : EIATTR_MAXREG_COUNT
	.align		4
        /*008c*/ 	.byte	0x03, 0x1b
        /*008e*/ 	.short	0x00ff


	//----- nvinfo : EIATTR_NUM_BARRIERS
	.align		4
        /*0090*/ 	.byte	0x02, 0x4c
        /*0092*/ 	.byte	0x01
	.zero		1


	//----- nvinfo : EIATTR_MERCURY_ISA_VERSION
	.align		4
        /*0094*/ 	.byte	0x03, 0x5f
        /*0096*/ 	.short	0x0101


	//----- nvinfo : EIATTR_VRC_CTA_INIT_COUNT
	.align		4
        /*0098*/ 	.byte	0x02, 0x4a
	.zero		1
	.zero		1


	//----- nvinfo : EIATTR_EXIT_INSTR_OFFSETS
	.align		4
        /*009c*/ 	.byte	0x04, 0x1c
        /*009e*/ 	.short	(.L_25 - .L_24)


	//   ....[0]....
.L_24:
        /*00a0*/ 	.word	0x00000370


	//   ....[1]....
        /*00a4*/ 	.word	0x000003f0


	//----- nvinfo : EIATTR_CBANK_PARAM_SIZE
	.align		4
.L_25:
        /*00a8*/ 	.byte	0x03, 0x19
        /*00aa*/ 	.short	0x0030


	//----- nvinfo : EIATTR_PARAM_CBANK
	.align		4
        /*00ac*/ 	.byte	0x04, 0x0a
        /*00ae*/ 	.short	(.L_27 - .L_26)
	.align		4
.L_26:
        /*00b0*/ 	.word	index@(.nv.constant0._Z14max_min_kernelPKfS0_PfS1_iiii)
        /*00b4*/ 	.short	0x0380
        /*00b6*/ 	.short	0x0030


	//----- nvinfo : EIATTR_SW_WAR
	.align		4
.L_27:
        /*00b8*/ 	.byte	0x04, 0x36
        /*00ba*/ 	.short	(.L_29 - .L_28)
.L_28:
        /*00bc*/ 	.word	0x00000008
.L_29:


//--------------------- .nv.callgraph             --------------------------
	.section	.nv.callgraph,"",@"SHT_CUDA_CALLGRAPH"
	.align	4
	.sectionentsize	8
	.align		4
        /*0000*/ 	.word	0x00000000
	.align		4
        /*0004*/ 	.word	0xffffffff
	.align		4
        /*0008*/ 	.word	0x00000000
	.align		4
        /*000c*/ 	.word	0xfffffffe
	.align		4
        /*0010*/ 	.word	0x00000000
	.align		4
        /*0014*/ 	.word	0xfffffffd
	.align		4
        /*0018*/ 	.word	0x00000000
	.align		4
        /*001c*/ 	.word	0xfffffffc


//--------------------- .text._Z14max_min_kernelPKfS0_PfS1_iiii --------------------------
	.section	.text._Z14max_min_kernelPKfS0_PfS1_iiii,"ax",@progbits
	.align	128
        .global         _Z14max_min_kernelPKfS0_PfS1_iiii
        .type           _Z14max_min_kernelPKfS0_PfS1_iiii,@function
        .size           _Z14max_min_kernelPKfS0_PfS1_iiii,(.L_x_3 - _Z14max_min_kernelPKfS0_PfS1_iiii)
        .other          _Z14max_min_kernelPKfS0_PfS1_iiii,@"STO_CUDA_ENTRY STV_DEFAULT"
_Z14max_min_kernelPKfS0_PfS1_iiii:
.text._Z14max_min_kernelPKfS0_PfS1_iiii:
[----:B------:R-:W-:Y:S01]  /*0000*/  LDC R1, c[0x0][0x37c] ;  /* 0x0000df00ff017b82 */ /* 0x000fe20000000800 */
[----:B------:R-:W0:Y:S07]  /*0010*/  S2R R9, SR_CTAID.Z ;  /* 0x0000000000097919 */ /* 0x000e2e0000002700 */
[----:B------:R-:W0:Y:S01]  /*0020*/  LDC.64 R2, c[0x0][0x3a0] ;  /* 0x0000e800ff027b82 */ /* 0x000e220000000a00 */
[----:B------:R-:W1:Y:S01]  /*0030*/  LDCU.64 UR6, c[0x0][0x358] ;  /* 0x00006b00ff0677ac */ /* 0x000e620008000a00 */
[----:B------:R-:W2:Y:S01]  /*0040*/  S2R R0, SR_TID.X ;  /* 0x0000000000007919 */ /* 0x000ea20000002100 */
[----:B------:R-:W3:Y:S05]  /*0050*/  S2R R13, SR_CTAID.Y ;  /* 0x00000000000d7919 */ /* 0x000eea0000002600 */
[----:B------:R-:W4:Y:S08]  /*0060*/  S2UR UR4, SR_CTAID.X ;  /* 0x00000000000479c3 */ /* 0x000f300000002500 */
[----:B------:R-:W4:Y:S08]  /*0070*/  LDC R10, c[0x0][0x3a8] ;  /* 0x0000ea00ff0a7b82 */ /* 0x000f300000000800 */
[----:B------:R-:W5:Y:S01]  /*0080*/  LDC.64 R6, c[0x0][0x388] ;  /* 0x0000e200ff067b82 */ /* 0x000f620000000a00 */
[----:B0-----:R-:W-:-:S07]  /*0090*/  IMAD R2, R9, R2, RZ ;  /* 0x0000000209027224 */ /* 0x001fce00078e02ff */
[----:B------:R-:W0:Y:S01]  /*00a0*/  LDC.64 R4, c[0x0][0x380] ;  /* 0x0000e000ff047b82 */ /* 0x000e220000000a00 */
[-C--:B--2---:R-:W-:Y:S01]  /*00b0*/  ISETP.GE.U32.AND P0, PT, R0, R3.reuse, PT ;  /* 0x000000030000720c */ /* 0x084fe20003f06070 */
[----:B------:R-:W-:Y:S01]  /*00c0*/  IMAD R9, R9, R3, R0 ;  /* 0x0000000309097224 */ /* 0x000fe200078e0200 */
[----:B---3--:R-:W-:-:S03]  /*00d0*/  IADD3 R8, PT, PT, R2, R13, RZ ;  /* 0x0000000d02087210 */ /* 0x008fc60007ffe0ff */
[----:B----4-:R-:W-:Y:S02]  /*00e0*/  IMAD R11, R9, R10, UR4 ;  /* 0x00000004090b7e24 */ /* 0x010fe4000f8e020a */
[----:B------:R-:W-:-:S06]  /*00f0*/  IMAD R9, R8, R3, R0 ;  /* 0x0000000308097224 */ /* 0x000fcc00078e0200 */
[----:B-----5:R-:W-:-:S06]  /*0100*/  @!P0 IMAD.WIDE.U32 R6, R11, 0x4, R6 ;  /* 0x000000040b068825 */ /* 0x020fcc00078e0006 */
[----:B-1----:R-:W2:Y:S01]  /*0110*/  @!P0 LDG.E.CONSTANT R7, desc[UR6][R6.64] ;  /* 0x0000000606078981 */ /* 0x002ea2000c1e9900 */
[----:B0-----:R-:W-:Y:S01]  /*0120*/  @!P0 IMAD.WIDE.U32 R4, R9, 0x4, R4 ;  /* 0x0000000409048825 */ /* 0x001fe200078e0004 */
[----:B------:R-:W0:Y:S05]  /*0130*/  S2UR UR5, SR_CgaCtaId ;  /* 0x00000000000579c3 */ /* 0x000e2a0000008800 */
[----:B------:R-:W2:Y:S03]  /*0140*/  @!P0 LDG.E.CONSTANT R4, desc[UR6][R4.64] ;  /* 0x0000000604048981 */ /* 0x000ea6000c1e9900 */
[----:B------:R-:W1:Y:S01]  /*0150*/  @!P0 LDC.64 R8, c[0x0][0x390] ;  /* 0x0000e400ff088b82 */ /* 0x000e620000000a00 */
[----:B------:R-:W-:Y:S01]  /*0160*/  IMAD R11, R13, R10, UR4 ;  /* 0x000000040d0b7e24 */ /* 0x000fe2000f8e020a */
[----:B------:R-:W-:-:S03]  /*0170*/  UMOV UR4, 0x400 ;  /* 0x0000040000047882 */ /* 0x000fc60000000000 */
[----:B------:R-:W-:Y:S01]  /*0180*/  IMAD R11, R2, R10, R11 ;  /* 0x0000000a020b7224 */ /* 0x000fe200078e020b */
[----:B------:R-:W3:Y:S03]  /*0190*/  LDCU UR8, c[0x0][0x360] ;  /* 0x00006c00ff0877ac */ /* 0x000ee60008000800 */
[----:B------:R-:W-:Y:S01]  /*01a0*/  @!P0 IMAD R3, R11, R3, R0 ;  /* 0x000000030b038224 */ /* 0x000fe200078e0200 */
[----:B0-----:R-:W-:Y:S01]  /*01b0*/  ULEA UR4, UR5, UR4, 0x18 ;  /* 0x0000000405047291 */ /* 0x001fe2000f8ec0ff */
[----:B------:R-:W-:Y:S02]  /*01c0*/  @P0 MOV R5, 0x7f7fffff ;  /* 0x7f7fffff00050802 */ /* 0x000fe40000000f00 */
[----:B-1----:R-:W-:Y:S01]  /*01d0*/  @!P0 IMAD.WIDE.U32 R2, R3, 0x4, R8 ;  /* 0x0000000403028825 */ /* 0x002fe200078e0008 */
[----:B---3--:R-:W-:Y:S01]  /*01e0*/  UISETP.GE.U32.AND UP0, UPT, UR8, 0x2, UPT ;  /* 0x000000020800788c */ /* 0x008fe2000bf06070 */
[----:B------:R-:W-:-:S02]  /*01f0*/  ISETP.NE.AND P1, PT, R0, RZ, PT ;  /* 0x000000ff0000720c */ /* 0x000fc40003f25270 */
[----:B--2---:R-:W-:Y:S02]  /*0200*/  @!P0 FMNMX R13, R4, R7, PT ;  /* 0x00000007040d8209 */ /* 0x004fe40003800000 */
[----:B------:R-:W-:-:S03]  /*0210*/  LEA R4, R0, UR4, 0x2 ;  /* 0x0000000400047c11 */ /* 0x000fc6000f8e10ff */
[----:B------:R0:W-:Y:S04]  /*0220*/  @!P0 STG.E desc[UR6][R2.64], R13 ;  /* 0x0000000d02008986 */ /* 0x0001e8000c101906 */
[----:B------:R0:W-:Y:S04]  /*0230*/  @!P0 STS [R4], R13 ;  /* 0x0000000d04008388 */ /* 0x0001e80000000800 */
[----:B------:R0:W-:Y:S01]  /*0240*/  @P0 STS [R4], R5 ;  /* 0x0000000504000388 */ /* 0x0001e20000000800 */
[----:B------:R-:W-:Y:S06]  /*0250*/  BAR.SYNC.DEFER_BLOCKING 0x0 ;  /* 0x0000000000007b1d */ /* 0x000fec0000010000 */
[----:B------:R-:W-:Y:S05]  /*0260*/  BRA.U !UP0, `(.L_x_0) ;  /* 0x0000000108407547 */ /* 0x000fea000b800000 */
[----:B0-----:R-:W-:Y:S01]  /*0270*/  MOV R2, UR8 ;  /* 0x0000000800027c02 */ /* 0x001fe20008000f00 */
[----:B------:R-:W0:Y:S01]  /*0280*/  LDCU UR4, c[0x0][0x3a4] ;  /* 0x00007480ff0477ac */ /* 0x000e220008000800 */
[----:B------:R-:W-:-:S05]  /*0290*/  NOP ;  /* 0x0000000000007918 */ /* 0x000fca0000000000 */
.L_x_1:
[----:B------:R-:W-:-:S05]  /*02a0*/  SHF.R.U32.HI R7, RZ, 0x1, R2 ;  /* 0x00000001ff077819 */ /* 0x000fca0000011602 */
[----:B------:R-:W-:-:S05]  /*02b0*/  IMAD.IADD R3, R7, 0x1, R0 ;  /* 0x0000000107037824 */ /* 0x000fca00078e0200 */
[----:B0-----:R-:W-:-:S04]  /*02c0*/  ISETP.GE.U32.AND P0, PT, R3, UR4, PT ;  /* 0x0000000403007c0c */ /* 0x001fc8000bf06070 */
[----:B------:R-:W-:-:S13]  /*02d0*/  ISETP.GE.U32.OR P0, PT, R0, R7, P0 ;  /* 0x000000070000720c */ /* 0x000fda0000706470 */
[----:B------:R-:W-:Y:S01]  /*02e0*/  @!P0 LEA R5, R7, R4, 0x2 ;  /* 0x0000000407058211 */ /* 0x000fe200078e10ff */
[----:B------:R-:W-:Y:S04]  /*02f0*/  @!P0 LDS R3, [R4] ;  /* 0x0000000004038984 */ /* 0x000fe80000000800 */
[----:B------:R-:W0:Y:S02]  /*0300*/  @!P0 LDS R6, [R5] ;  /* 0x0000000005068984 */ /* 0x000e240000000800 */
[----:B0-----:R-:W-:-:S05]  /*0310*/  @!P0 FMNMX R3, R3, R6, !PT ;  /* 0x0000000603038209 */ /* 0x001fca0007800000 */
[----:B------:R1:W-:Y:S01]  /*0320*/  @!P0 STS [R4], R3 ;  /* 0x0000000304008388 */ /* 0x0003e20000000800 */
[----:B------:R-:W-:Y:S01]  /*0330*/  BAR.SYNC.DEFER_BLOCKING 0x0 ;  /* 0x0000000000007b1d */ /* 0x000fe20000010000 */
[----:B------:R-:W-:Y:S01]  /*0340*/  ISETP.GT.U32.AND P0, PT, R2, 0x3, PT ;  /* 0x000000030200780c */ /* 0x000fe20003f04070 */
[----:B------:R-:W-:-:S12]  /*0350*/  IMAD.MOV.U32 R2, RZ, RZ, R7 ;  /* 0x000000ffff027224 */ /* 0x000fd800078e0007 */
[----:B-1----:R-:W-:Y:S05]  /*0360*/  @P0 BRA `(.L_x_1) ;  /* 0xfffffffc00cc0947 */ /* 0x002fea000383ffff */
.L_x_0:
[----:B------:R-:W-:Y:S05]  /*0370*/  @P1 EXIT ;  /* 0x000000000000194d */ /* 0x000fea0003800000 */
[----:B------:R-:W1:Y:S01]  /*0380*/  S2UR UR5, SR_CgaCtaId ;  /* 0x00000000000579c3 */ /* 0x000e620000008800 */
[----:B------:R-:W-:-:S07]  /*0390*/  UMOV UR4, 0x400 ;  /* 0x0000040000047882 */ /* 0x000fce0000000000 */
[----:B0-----:R-:W0:Y:S01]  /*03a0*/  LDC.64 R2, c[0x0][0x398] ;  /* 0x0000e600ff027b82 */ /* 0x001e220000000a00 */
[----:B-1----:R-:W-:Y:S01]  /*03b0*/  ULEA UR4, UR5, UR4, 0x18 ;  /* 0x0000000405047291 */ /* 0x002fe2000f8ec0ff */
[----:B0-----:R-:W-:-:S08]  /*03c0*/  IMAD.WIDE.U32 R2, R11, 0x4, R2 ;  /* 0x000000040b027825 */ /* 0x001fd000078e0002 */
[----:B------:R-:W0:Y:S04]  /*03d0*/  LDS R5, [UR4] ;  /* 0x00000004ff057984 */ /* 0x000e280008000800 */
[----:B0-----:R-:W-:Y:S01]  /*03e0*/  STG.E desc[UR6][R2.64], R5 ;  /* 0x0000000502007986 */ /* 0x001fe2000c101906 */
[----:B------:R-:W-:Y:S05]  /*03f0*/  EXIT ;  /* 0x000000000000794d */ /* 0x000fea0003800000 */
.L_x_2:
[----:B------:R-:W-:-:S00]  /*0400*/  BRA `(.L_x_2) ;  /* 0xfffffffc00fc7947 */ /* 0x000fc0000383ffff */
[----:B------:R-:W-:-:S00]  /*0410*/  NOP ;  /* 0x0000000000007918 */ /* 0x000fc00000000000 */
        /* <DEDUP_REMOVED lines=14> */
.L_x_3:


//--------------------- .nv.shared._Z14max_min_kernelPKfS0_PfS1_iiii --------------------------
	.section	.nv.shared._Z14max_min_kernelPKfS0_PfS1_iiii,"aw",@nobits
	.sectionflags	@""
	.align	16
	.zero		1024


//--------------------- .nv.shared.reserved.0     --------------------------
	.section	.nv.shared.reserved.0,"aw",@nobits
	.weak		__nv_reservedSMEM_offset_0_alias
	.size		__nv_reservedSMEM_offset_0_alias, 0, 64
	.other		__nv_reservedSMEM_offset_0_alias,@"STO_CUDA_RESERVED_SHARED STV_DEFAULT"
__nv_reservedSMEM_offset_0_alias:
	.zero		0
	.zero		64


//--------------------- .nv.constant0._Z14max_min_kernelPKfS0_PfS1_iiii --------------------------
	.section	.nv.constant0._Z14max_min_kernelPKfS0_PfS1_iiii,"a",@progbits
	.sectionflags	@""
	.align	4
.nv.constant0._Z14max_min_kernelPKfS0_PfS1_iiii:
	.zero		944


//--------------------- SYMBOLS --------------------------

	.type		.nv.reservedSmem.offset0,@object
	.size		.nv.reservedSmem.offset0,0x4
	.type		.nv.reservedSmem.cap,@object
	.size		.nv.reservedSmem.cap,0x4
